	.headerflags	@"EF_CUDA_TEXMODE_UNIFIED EF_CUDA_64BIT_ADDRESS EF_CUDA_SM80 EF_CUDA_VIRTUAL_SM(EF_CUDA_SM80)"
	.elftype	@"ET_EXEC"


//--------------------- .nv.info                  --------------------------
	.section	.nv.info,"",@"SHT_CUDA_INFO"
	.align	4


	//----- nvinfo : EIATTR_REGCOUNT
	.align		4
        /*0000*/ 	.byte	0x04, 0x2f
        /*0002*/ 	.short	(.L_1 - .L_0)
	.align		4
.L_0:
        /*0004*/ 	.word	index@(broadcast)
        /*0008*/ 	.word	0x00000008


	//----- nvinfo : EIATTR_FRAME_SIZE
	.align		4
.L_1:
        /*000c*/ 	.byte	0x04, 0x11
        /*000e*/ 	.short	(.L_3 - .L_2)
	.align		4
.L_2:
        /*0010*/ 	.word	index@(broadcast)
        /*0014*/ 	.word	0x00000000


	//----- nvinfo : EIATTR_MIN_STACK_SIZE
	.align		4
.L_3:
        /*0018*/ 	.byte	0x04, 0x12
        /*001a*/ 	.short	(.L_5 - .L_4)
	.align		4
.L_4:
        /*001c*/ 	.word	index@(broadcast)
        /*0020*/ 	.word	0x00000000
.L_5:


//--------------------- .nv.info.broadcast        --------------------------
	.section	.nv.info.broadcast,"",@"SHT_CUDA_INFO"
	.sectionflags	@""
	.align	4


	//----- nvinfo : EIATTR_CUDA_API_VERSION
	.align		4
        /*0000*/ 	.byte	0x04, 0x37
        /*0002*/ 	.short	(.L_7 - .L_6)
.L_6:
        /*0004*/ 	.word	0x00000080


	//----- nvinfo : EIATTR_SW2861232_WAR
	.align		4
.L_7:
        /*0008*/ 	.byte	0x01, 0x35
	.zero		2


	//----- nvinfo : EIATTR_PARAM_CBANK
	.align		4
        /*000c*/ 	.byte	0x04, 0x0a
        /*000e*/ 	.short	(.L_9 - .L_8)
	.align		4
.L_8:
        /*0010*/ 	.word	index@(.nv.constant0.broadcast)
        /*0014*/ 	.short	0x0160
        /*0016*/ 	.short	0x0008


	//----- nvinfo : EIATTR_CBANK_PARAM_SIZE
	.align		4
.L_9:
        /*0018*/ 	.byte	0x03, 0x19
        /*001a*/ 	.short	0x0008


	//----- nvinfo : EIATTR_KPARAM_INFO
	.align		4
        /*001c*/ 	.byte	0x04, 0x17
        /*001e*/ 	.short	(.L_11 - .L_10)
.L_10:
        /*0020*/ 	.word	0x00000000
        /*0024*/ 	.short	0x0000
        /*0026*/ 	.short	0x0000
        /*0028*/ 	.byte	0x00, 0xf4, 0x21, 0x00


	//----- nvinfo : EIATTR_MAXREG_COUNT
	.align		4
.L_11:
        /*002c*/ 	.byte	0x03, 0x1b
        /*002e*/ 	.short	0x00ff


	//----- nvinfo : EIATTR_COOP_GROUP_MASK_REGIDS
	.align		4
        /*0030*/ 	.byte	0x04, 0x29
        /*0032*/ 	.short	(.L_13 - .L_12)


	//   ....[0]....
.L_12:
        /*0034*/ 	.word	0xffffffff


	//----- nvinfo : EIATTR_COOP_GROUP_INSTR_OFFSETS
	.align		4
.L_13:
        /*0038*/ 	.byte	0x04, 0x28
        /*003a*/ 	.short	(.L_15 - .L_14)


	//   ....[0]....
.L_14:
        /*003c*/ 	.word	0x00000100


	//----- nvinfo : EIATTR_EXIT_INSTR_OFFSETS
	.align		4
.L_15:
        /*0040*/ 	.byte	0x04, 0x1c
        /*0042*/ 	.short	(.L_17 - .L_16)


	//   ....[0]....
.L_16:
        /*0044*/ 	.word	0x00000120
.L_17:


//--------------------- .nv.callgraph             --------------------------
	.section	.nv.callgraph,"",@"SHT_CUDA_CALLGRAPH"
	.align	4
	.sectionentsize	8
	.align		4
        /*0000*/ 	.word	0x00000000
	.align		4
        /*0004*/ 	.word	0xffffffff
	.align		4
        /*0008*/ 	.word	0x00000000
	.align		4
        /*000c*/ 	.word	0xfffffffe
	.align		4
        /*0010*/ 	.word	0x00000000
	.align		4
        /*0014*/ 	.word	0xfffffffd
	.align		4
        /*0018*/ 	.word	0x00000000
	.align		4
        /*001c*/ 	.word	0xfffffffc


//--------------------- .nv.rel.action            --------------------------
	.section	.nv.rel.action,"",@"SHT_CUDA_RELOCINFO"
	.align	8
	.sectionentsize	8
        /*0000*/ 	.byte	0x73, 0x00, 0x00, 0x00, 0x00, 0x00, 0x00, 0x00, 0x00, 0x00, 0x00, 0x11, 0x25, 0x00, 0x05, 0x36


//--------------------- .nv.constant0.broadcast   --------------------------
	.section	.nv.constant0.broadcast,"a",@progbits
	.sectionflags	@""
	.align	4
.nv.constant0.broadcast:
	.zero		360


//--------------------- .text.broadcast           --------------------------
	.section	.text.broadcast,"ax",@progbits
	.sectioninfo	@"SHI_REGISTERS=8"
	.align	128
        .global         broadcast
        .type           broadcast,@function
        .size           broadcast,(.L_x_1 - broadcast)
        .other          broadcast,@"STO_CUDA_ENTRY STV_DEFAULT"
broadcast:
.text.broadcast:
[----:B------:R-:W-:Y:S02]  /*0000*/  IMAD.MOV.U32 R1, RZ, RZ, c[0x0][0x28] ;  /* 0x00000a00ff017624 */ /* 0x000fe400078e00ff */
[----:B------:R-:W0:Y:S01]  /*0010*/  S2R R5, SR_TID.X ;  /* 0x0000000000057919 */ /* 0x000e220000002100 */
[----:B------:R-:W1:Y:S01]  /*0020*/  S2UR UR4, SR_CTAID.X ;  /* 0x00000000000479c3 */ /* 0x000e620000002500 */
[----:B0-----:R-:W-:-:S04]  /*0030*/  SHF.R.S32.HI R0, RZ, 0x1f, R5 ;  /* 0x0000001fff007819 */ /* 0x001fc80000011405 */
[----:B------:R-:W-:-:S04]  /*0040*/  LOP3.LUT R2, R0, R5, RZ, 0x3c, !PT ;  /* 0x0000000500027212 */ /* 0x000fc800078e3cff */
[----:B------:R-:W-:-:S04]  /*0050*/  SHF.R.S32.HI R3, RZ, 0x1f, R2 ;  /* 0x0000001fff037819 */ /* 0x000fc80000011402 */
[----:B------:R-:W-:-:S04]  /*0060*/  LEA.HI R3, R3, R2, RZ, 0x4 ;  /* 0x0000000203037211 */ /* 0x000fc800078f20ff */
[----:B------:R-:W-:-:S04]  /*0070*/  SHF.R.U32.HI R3, RZ, 0x4, R3 ;  /* 0x00000004ff037819 */ /* 0x000fc80000011603 */
[----:B------:R-:W-:Y:S02]  /*0080*/  LOP3.LUT R3, R3, R0, RZ, 0x3c, !PT ;  /* 0x0000000003037212 */ /* 0x000fe400078e3cff */
[----:B------:R-:W-:Y:S01]  /*0090*/  LOP3.LUT R0, R5, 0xf, RZ, 0xc0, !PT ;  /* 0x0000000f05007812 */ /* 0x000fe200078ec0ff */
[----:B------:R-:W-:Y:S01]  /*00a0*/  IMAD.MOV.U32 R5, RZ, RZ, 0x4 ;  /* 0x00000004ff057424 */ /* 0x000fe200078e00ff */
[----:B-1----:R-:W-:Y:S01]  /*00b0*/  LEA R3, R3, UR4, 0x4 ;  /* 0x0000000403037c11 */ /* 0x002fe2000f8e20ff */
[----:B------:R-:W-:-:S04]  /*00c0*/  ULDC.64 UR4, c[0x0][0x118] ;  /* 0x0000460000047ab9 */ /* 0x000fc80000000a00 */
[----:B------:R-:W-:-:S04]  /*00d0*/  IMAD.U32 R0, R3, 0x10, R0 ;  /* 0x0000001003007824 */ /* 0x000fc800078e0000 */
[----:B------:R-:W-:-:S05]  /*00e0*/  IMAD.WIDE R2, R0, R5, c[0x0][0x160] ;  /* 0x0000580000027625 */ /* 0x000fca00078e0205 */
[----:B------:R-:W2:Y:S04]  /*00f0*/  LDG.E R0, [R2.64] ;  /* 0x0000000402007981 */ /* 0x000ea8000c1e1900 */
[----:B--2---:R-:W0:Y:S04]  /*0100*/  SHFL.IDX PT, R5, R0, RZ, 0x101f ;  /* 0x00101fff00057589 */ /* 0x004e2800000e0000 */
[----:B0-----:R-:W-:Y:S01]  /*0110*/  STG.E [R2.64], R5 ;  /* 0x0000000502007986 */ /* 0x001fe2000c101904 */
[----:B------:R-:W-:Y:S05]  /*0120*/  EXIT ;  /* 0x000000000000794d */ /* 0x000fea0003800000 */
.L_x_0:
[----:B------:R-:W-:-:S00]  /*0130*/  BRA `(.L_x_0) ;  /* 0xfffffff000007947 */ /* 0x000fc0000383ffff */
[----:B------:R-:W-:-:S00]  /*0140*/  NOP ;  /* 0x0000000000007918 */ /* 0x000fc00000000000 */
        /* <DEDUP_REMOVED lines=11> */
.L_x_1:
